//
// Generated by NVIDIA NVVM Compiler
//
// Compiler Build ID: CL-36424714
// Cuda compilation tools, release 13.0, V13.0.88
// Based on NVVM 20.0.0
//

.version 9.0
.target sm_100
.address_size 64

	// .globl	_Z14hello_from_gpuv
.extern .func  (.param .b32 func_retval0) vprintf
(
	.param .b64 vprintf_param_0,
	.param .b64 vprintf_param_1
)
;
.global .align 1 .b8 $str[60] = {103, 112, 117, 58, 32, 104, 101, 108, 108, 111, 32, 119, 111, 114, 108, 100, 33, 32, 98, 108, 111, 99, 107, 40, 37, 100, 44, 32, 37, 100, 44, 32, 37, 100, 41, 32, 45, 45, 32, 116, 104, 114, 101, 97, 100, 40, 37, 100, 44, 32, 37, 100, 44, 32, 37, 100, 41, 32, 10};

.visible .entry _Z14hello_from_gpuv()
{
	.local .align 8 .b8 	__local_depot0[24];
	.reg .b64 	%SP;
	.reg .b64 	%SPL;
	.reg .b32 	%r<9>;
	.reg .b64 	%rd<5>;

	mov.u64 	%SPL, __local_depot0;
	cvta.local.u64 	%SP, %SPL;
	add.u64 	%rd1, %SP, 0;
	add.u64 	%rd2, %SPL, 0;
	mov.u32 	%r1, %ctaid.x;
	mov.u32 	%r2, %ctaid.y;
	mov.u32 	%r3, %ctaid.z;
	mov.u32 	%r4, %tid.x;
	mov.u32 	%r5, %tid.y;
	mov.u32 	%r6, %tid.z;
	st.local.v2.u32 	[%rd2], {%r1, %r2};
	st.local.v2.u32 	[%rd2+8], {%r3, %r6};
	st.local.v2.u32 	[%rd2+16], {%r4, %r5};
	mov.u64 	%rd3, $str;
	cvta.global.u64 	%rd4, %rd3;
	{ // callseq 0, 0
	.param .b64 param0;
	st.param.b64 	[param0], %rd4;
	.param .b64 param1;
	st.param.b64 	[param1], %rd1;
	.param .b32 retval0;
	call.uni (retval0), 
	vprintf, 
	(
	param0, 
	param1
	);
	ld.param.b32 	%r7, [retval0];
	} // callseq 0
	ret;

}


// ===== COMPILED SASS (sm_100) =====

	.target	sm_100

	.elftype	@"ET_EXEC"


//--------------------- .note.nv.tkinfo           --------------------------
	.section	.note.nv.tkinfo,"",@"SHT_NOTE"
	.sectionflags	@"SHF_NOTE_NV_TKINFO"
	.tkinfo
        /*0018*/ 	.word	0x00000002
        /*0030*/ 	.string	""
        /*0030*/ 	.string	"ptxas"
        /*0030*/ 	.string	"Cuda compilation tools, release 13.0, V13.0.88"
        /*0030*/ 	.string	"Build cuda_13.0.r13.0/compiler.36424714_0"
        /*0030*/ 	.string	"-arch sm_100 -m 64 "



//--------------------- .note.nv.cuinfo           --------------------------
	.section	.note.nv.cuinfo,"",@"SHT_NOTE"
	.sectionflags	@"SHF_NOTE_NV_CUINFO"
        /*0018*/ 	.short	0x0002
        /*001a*/ 	.short	0x0064
        /*001c*/ 	.short	0x0082
	.zero		2


//--------------------- .nv.info                  --------------------------
	.section	.nv.info,"",@"SHT_CUDA_INFO"
	.align	4


	//----- nvinfo : EIATTR_REGCOUNT
	.align		4
        /*0000*/ 	.byte	0x04, 0x2f
        /*0002*/ 	.short	(.L_2 - .L_1)
	.align		4
.L_1:
        /*0004*/ 	.word	index@(_Z14hello_from_gpuv)
        /*0008*/ 	.word	0x00000018


	//----- nvinfo : EIATTR_FRAME_SIZE
	.align		4
.L_2:
        /*000c*/ 	.byte	0x04, 0x11
        /*000e*/ 	.short	(.L_4 - .L_3)
	.align		4
.L_3:
        /*0010*/ 	.word	index@(_Z14hello_from_gpuv)
        /*0014*/ 	.word	0x00000018


	//----- nvinfo : EIATTR_MIN_STACK_SIZE
	.align		4
.L_4:
        /*0018*/ 	.byte	0x04, 0x12
        /*001a*/ 	.short	(.L_6 - .L_5)
	.align		4
.L_5:
        /*001c*/ 	.word	index@(_Z14hello_from_gpuv)
        /*0020*/ 	.word	0x00000018
.L_6:


//--------------------- .nv.compat                --------------------------
	.section	.nv.compat,"",@"SHT_CUDA_COMPAT_INFO"
	.align	4
        /*0000*/ 	.byte	0x02, 0x09, 0x00, 0x00, 0x02, 0x02, 0x01, 0x00, 0x02, 0x05, 0x05, 0x00, 0x03, 0x07, 0x01, 0x01
        /*0010*/ 	.byte	0x02, 0x03, 0x00, 0x00, 0x02, 0x06, 0x01, 0x00, 0x04, 0x0b, 0x08, 0x00, 0x09, 0x00, 0x00, 0x00
        /*0020*/ 	.byte	0x00, 0x00, 0x00, 0x00


//--------------------- .nv.info._Z14hello_from_gpuv --------------------------
	.section	.nv.info._Z14hello_from_gpuv,"",@"SHT_CUDA_INFO"
	.sectionflags	@""
	.align	4


	//----- nvinfo : EIATTR_CUDA_API_VERSION
	.align		4
        /*0000*/ 	.byte	0x04, 0x37
        /*0002*/ 	.short	(.L_8 - .L_7)
.L_7:
        /*0004*/ 	.word	0x00000082


	//----- nvinfo : EIATTR_SPARSE_MMA_MASK
	.align		4
.L_8:
        /*0008*/ 	.byte	0x03, 0x50
        /*000a*/ 	.short	0x0000


	//----- nvinfo : EIATTR_MAXREG_COUNT
	.align		4
        /*000c*/ 	.byte	0x03, 0x1b
        /*000e*/ 	.short	0x00ff


	//----- nvinfo : EIATTR_EXTERNS
	.align		4
        /*0010*/ 	.byte	0x04, 0x0f
        /*0012*/ 	.short	(.L_10 - .L_9)


	//   ....[0]....
	.align		4
.L_9:
        /*0014*/ 	.word	index@(vprintf)


	//----- nvinfo : EIATTR_MERCURY_ISA_VERSION
	.align		4
.L_10:
        /*0018*/ 	.byte	0x03, 0x5f
        /*001a*/ 	.short	0x0101


	//----- nvinfo : EIATTR_VRC_CTA_INIT_COUNT
	.align		4
        /*001c*/ 	.byte	0x02, 0x4a
	.zero		1
	.zero		1


	//----- nvinfo : EIATTR_SYSCALL_OFFSETS
	.align		4
        /*0020*/ 	.byte	0x04, 0x46
        /*0022*/ 	.short	(.L_12 - .L_11)


	//   ....[0]....
.L_11:
        /*0024*/ 	.word	0x00000150


	//----- nvinfo : EIATTR_EXIT_INSTR_OFFSETS
	.align		4
.L_12:
        /*0028*/ 	.byte	0x04, 0x1c
        /*002a*/ 	.short	(.L_14 - .L_13)


	//   ....[0]....
.L_13:
        /*002c*/ 	.word	0x00000160


	//----- nvinfo : EIATTR_SW_WAR
	.align		4
.L_14:
        /*0030*/ 	.byte	0x04, 0x36
        /*0032*/ 	.short	(.L_16 - .L_15)
.L_15:
        /*0034*/ 	.word	0x00000008
.L_16:


//--------------------- .nv.callgraph             --------------------------
	.section	.nv.callgraph,"",@"SHT_CUDA_CALLGRAPH"
	.align	4
	.sectionentsize	8
	.align		4
        /*0000*/ 	.word	0x00000000
	.align		4
        /*0004*/ 	.word	0xffffffff
	.align		4
        /*0008*/ 	.word	index@(_Z14hello_from_gpuv)
	.align		4
        /*000c*/ 	.word	index@(vprintf)
	.align		4
        /*0010*/ 	.word	0x00000000
	.align		4
        /*0014*/ 	.word	0xfffffffe
	.align		4
        /*0018*/ 	.word	0x00000000
	.align		4
        /*001c*/ 	.word	0xfffffffd
	.align		4
        /*0020*/ 	.word	0x00000000
	.align		4
        /*0024*/ 	.word	0xfffffffc


//--------------------- .nv.constant4             --------------------------
	.section	.nv.constant4,"a",@progbits
	.align	8
	.align		8
.nv.constant4:
        /*0000*/ 	.dword	vprintf
	.align		8
        /*0008*/ 	.dword	$str


//--------------------- .text._Z14hello_from_gpuv --------------------------
	.section	.text._Z14hello_from_gpuv,"ax",@progbits
	.align	128
        .global         _Z14hello_from_gpuv
        .type           _Z14hello_from_gpuv,@function
        .size           _Z14hello_from_gpuv,(.L_x_2 - _Z14hello_from_gpuv)
        .other          _Z14hello_from_gpuv,@"STO_CUDA_ENTRY STV_DEFAULT"
_Z14hello_from_gpuv:
.text._Z14hello_from_gpuv:
[----:B------:R-:W0:Y:S01]  /*0000*/  LDC R1, c[0x0][0x37c] ;  /* 0x0000df00ff017b82 */ /* 0x000e220000000800 */
[----:B------:R-:W1:Y:S01]  /*0010*/  S2R R8, SR_CTAID.X ;  /* 0x0000000000087919 */ /* 0x000e620000002500 */
[----:B0-----:R-:W-:Y:S01]  /*0020*/  VIADD R1, R1, 0xffffffe8 ;  /* 0xffffffe801017836 */ /* 0x001fe20000000000 */
[----:B------:R-:W-:Y:S01]  /*0030*/  MOV R0, 0x0 ;  /* 0x0000000000007802 */ /* 0x000fe20000000f00 */
[----:B------:R-:W0:Y:S01]  /*0040*/  LDCU UR4, c[0x0][0x2f8] ;  /* 0x00005f00ff0477ac */ /* 0x000e220008000800 */
[----:B------:R-:W1:Y:S03]  /*0050*/  S2R R9, SR_CTAID.Y ;  /* 0x0000000000097919 */ /* 0x000e660000002600 */
[----:B------:R2:W3:Y:S01]  /*0060*/  LDC.64 R2, c[0x4][R0] ;  /* 0x0100000000027b82 */ /* 0x0004e20000000a00 */
[----:B------:R-:W4:Y:S01]  /*0070*/  LDCU.64 UR6, c[0x4][0x8] ;  /* 0x01000100ff0677ac */ /* 0x000f220008000a00 */
[----:B------:R-:W5:Y:S01]  /*0080*/  S2R R10, SR_CTAID.Z ;  /* 0x00000000000a7919 */ /* 0x000f620000002700 */
[----:B------:R-:W2:Y:S01]  /*0090*/  LDCU UR5, c[0x0][0x2fc] ;  /* 0x00005f80ff0577ac */ /* 0x000ea20008000800 */
[----:B------:R-:W5:Y:S01]  /*00a0*/  S2R R11, SR_TID.Z ;  /* 0x00000000000b7919 */ /* 0x000f620000002300 */
[----:B------:R-:W5:Y:S01]  /*00b0*/  S2R R12, SR_TID.X ;  /* 0x00000000000c7919 */ /* 0x000f620000002100 */
[----:B------:R-:W5:Y:S01]  /*00c0*/  S2R R13, SR_TID.Y ;  /* 0x00000000000d7919 */ /* 0x000f620000002200 */
[----:B0-----:R-:W-:Y:S01]  /*00d0*/  IADD3 R6, P0, PT, R1, UR4, RZ ;  /* 0x0000000401067c10 */ /* 0x001fe2000ff1e0ff */
[----:B----4-:R-:W-:Y:S01]  /*00e0*/  IMAD.U32 R4, RZ, RZ, UR6 ;  /* 0x00000006ff047e24 */ /* 0x010fe2000f8e00ff */
[----:B------:R-:W-:-:S03]  /*00f0*/  MOV R5, UR7 ;  /* 0x0000000700057c02 */ /* 0x000fc60008000f00 */
[----:B--2---:R-:W-:Y:S01]  /*0100*/  IMAD.X R7, RZ, RZ, UR5, P0 ;  /* 0x00000005ff077e24 */ /* 0x004fe200080e06ff */
[----:B-1----:R0:W-:Y:S04]  /*0110*/  STL.64 [R1], R8 ;  /* 0x0000000801007387 */ /* 0x0021e80000100a00 */
[----:B-----5:R0:W-:Y:S04]  /*0120*/  STL.64 [R1+0x8], R10 ;  /* 0x0000080a01007387 */ /* 0x0201e80000100a00 */
[----:B------:R0:W-:Y:S02]  /*0130*/  STL.64 [R1+0x10], R12 ;  /* 0x0000100c01007387 */ /* 0x0001e40000100a00 */
[----:B------:R-:W-:-:S07]  /*0140*/  LEPC R20, `(.L_x_0) ;  /* 0x000000001014794e */ /* 0x000fce0000000000 */
[----:B0--3--:R-:W-:Y:S05]  /*0150*/  CALL.ABS.NOINC R2 ;  /* 0x0000000002007343 */ /* 0x009fea0003c00000 */
.L_x_0:
[----:B------:R-:W-:Y:S05]  /*0160*/  EXIT ;  /* 0x000000000000794d */ /* 0x000fea0003800000 */
.L_x_1:
[----:B------:R-:W-:-:S00]  /*0170*/  BRA `(.L_x_1) ;  /* 0xfffffffc00fc7947 */ /* 0x000fc0000383ffff */
[----:B------:R-:W-:-:S00]  /*0180*/  NOP ;  /* 0x0000000000007918 */ /* 0x000fc00000000000 */
[----:B------:R-:W-:-:S00]  /*0190*/  NOP ;  /* 0x0000000000007918 */ /* 0x000fc00000000000 */
[----:B------:R-:W-:-:S00]  /*01a0*/  NOP ;  /* 0x0000000000007918 */ /* 0x000fc00000000000 */
[----:B------:R-:W-:-:S00]  /*01b0*/  NOP ;  /* 0x0000000000007918 */ /* 0x000fc00000000000 */
[----:B------:R-:W-:-:S00]  /*01c0*/  NOP ;  /* 0x0000000000007918 */ /* 0x000fc00000000000 */
[----:B------:R-:W-:-:S00]  /*01d0*/  NOP ;  /* 0x0000000000007918 */ /* 0x000fc00000000000 */
[----:B------:R-:W-:-:S00]  /*01e0*/  NOP ;  /* 0x0000000000007918 */ /* 0x000fc00000000000 */
[----:B------:R-:W-:-:S00]  /*01f0*/  NOP ;  /* 0x0000000000007918 */ /* 0x000fc00000000000 */
.L_x_2:


//--------------------- .nv.global.init           --------------------------
	.section	.nv.global.init,"aw",@progbits
.nv.global.init:
	.type		$str,@object
	.size		$str,(.L_0 - $str)
$str:
        /*0000*/ 	.byte	0x67, 0x70, 0x75, 0x3a, 0x20, 0x68, 0x65, 0x6c, 0x6c, 0x6f, 0x20, 0x77, 0x6f, 0x72, 0x6c, 0x64
        /*0010*/ 	.byte	0x21, 0x20, 0x62, 0x6c, 0x6f, 0x63, 0x6b, 0x28, 0x25, 0x64, 0x2c, 0x20, 0x25, 0x64, 0x2c, 0x20
        /*0020*/ 	.byte	0x25, 0x64, 0x29, 0x20, 0x2d, 0x2d, 0x20, 0x74, 0x68, 0x72, 0x65, 0x61, 0x64, 0x28, 0x25, 0x64
        /*0030*/ 	.byte	0x2c, 0x20, 0x25, 0x64, 0x2c, 0x20, 0x25, 0x64, 0x29, 0x20, 0x0a, 0x00
.L_0:


//--------------------- .nv.shared.reserved.0     --------------------------
	.section	.nv.shared.reserved.0,"aw",@nobits
	.weak		__nv_reservedSMEM_offset_0_alias
	.size		__nv_reservedSMEM_offset_0_alias, 0, 64
	.other		__nv_reservedSMEM_offset_0_alias,@"STO_CUDA_RESERVED_SHARED STV_DEFAULT"
__nv_reservedSMEM_offset_0_alias:
	.zero		0
	.zero		64


//--------------------- .nv.constant0._Z14hello_from_gpuv --------------------------
	.section	.nv.constant0._Z14hello_from_gpuv,"a",@progbits
	.sectionflags	@""
	.align	4
.nv.constant0._Z14hello_from_gpuv:
	.zero		896


//--------------------- SYMBOLS --------------------------

	.type		.nv.reservedSmem.offset0,@object
	.size		.nv.reservedSmem.offset0,0x4
	.type		vprintf,@function
